	.headerflags	@"EF_CUDA_TEXMODE_UNIFIED EF_CUDA_64BIT_ADDRESS EF_CUDA_ACCELERATORS EF_CUDA_SM90 EF_CUDA_VIRTUAL_SM(EF_CUDA_SM90)"
	.elftype	@"ET_EXEC"


//--------------------- .nv.info                  --------------------------
	.section	.nv.info,"",@"SHT_CUDA_INFO"
	.align	4


	//----- nvinfo : EIATTR_REGCOUNT
	.align		4
        /*0000*/ 	.byte	0x04, 0x2f
        /*0002*/ 	.short	(.L_1 - .L_0)
	.align		4
.L_0:
        /*0004*/ 	.word	index@(triton_poi_fused_max_pool2d_with_indices_6)
        /*0008*/ 	.word	0x00000016


	//----- nvinfo : EIATTR_MIN_STACK_SIZE
	.align		4
.L_1:
        /*000c*/ 	.byte	0x04, 0x12
        /*000e*/ 	.short	(.L_3 - .L_2)
	.align		4
.L_2:
        /*0010*/ 	.word	index@(triton_poi_fused_max_pool2d_with_indices_6)
        /*0014*/ 	.word	0x00000000


	//----- nvinfo : EIATTR_FRAME_SIZE
	.align		4
.L_3:
        /*0018*/ 	.byte	0x04, 0x11
        /*001a*/ 	.short	(.L_5 - .L_4)
	.align		4
.L_4:
        /*001c*/ 	.word	index@(triton_poi_fused_max_pool2d_with_indices_6)
        /*0020*/ 	.word	0x00000000


	//----- nvinfo : EIATTR_MIN_STACK_SIZE
	.align		4
.L_5:
        /*0024*/ 	.byte	0x04, 0x12
        /*0026*/ 	.short	(.L_7 - .L_6)
	.align		4
.L_6:
        /*0028*/ 	.word	index@(triton_poi_fused_max_pool2d_with_indices_6)
        /*002c*/ 	.word	0x00000000
.L_7:


//--------------------- .nv.info.triton_poi_fused_max_pool2d_with_indices_6 --------------------------
	.section	.nv.info.triton_poi_fused_max_pool2d_with_indices_6,"",@"SHT_CUDA_INFO"
	.sectionflags	@""
	.align	4


	//----- nvinfo : EIATTR_CUDA_API_VERSION
	.align		4
        /*0000*/ 	.byte	0x04, 0x37
        /*0002*/ 	.short	(.L_9 - .L_8)
.L_8:
        /*0004*/ 	.word	0x0000007c


	//----- nvinfo : EIATTR_KPARAM_INFO
	.align		4
.L_9:
        /*0008*/ 	.byte	0x04, 0x17
        /*000a*/ 	.short	(.L_11 - .L_10)
.L_10:
        /*000c*/ 	.word	0x00000000
        /*0010*/ 	.short	0x0003
        /*0012*/ 	.short	0x0018
        /*0014*/ 	.byte	0x00, 0xf0, 0x11, 0x00


	//----- nvinfo : EIATTR_KPARAM_INFO
	.align		4
.L_11:
        /*0018*/ 	.byte	0x04, 0x17
        /*001a*/ 	.short	(.L_13 - .L_12)
.L_12:
        /*001c*/ 	.word	0x00000000
        /*0020*/ 	.short	0x0002
        /*0022*/ 	.short	0x0010
        /*0024*/ 	.byte	0x00, 0xf4, 0x21, 0x00


	//----- nvinfo : EIATTR_KPARAM_INFO
	.align		4
.L_13:
        /*0028*/ 	.byte	0x04, 0x17
        /*002a*/ 	.short	(.L_15 - .L_14)
.L_14:
        /*002c*/ 	.word	0x00000000
        /*0030*/ 	.short	0x0001
        /*0032*/ 	.short	0x0008
        /*0034*/ 	.byte	0x00, 0xf4, 0x21, 0x00


	//----- nvinfo : EIATTR_KPARAM_INFO
	.align		4
.L_15:
        /*0038*/ 	.byte	0x04, 0x17
        /*003a*/ 	.short	(.L_17 - .L_16)
.L_16:
        /*003c*/ 	.word	0x00000000
        /*0040*/ 	.short	0x0000
        /*0042*/ 	.short	0x0000
        /*0044*/ 	.byte	0x00, 0xf4, 0x21, 0x00


	//----- nvinfo : EIATTR_SPARSE_MMA_MASK
	.align		4
.L_17:
        /*0048*/ 	.byte	0x03, 0x50
        /*004a*/ 	.short	0x0000


	//----- nvinfo : EIATTR_MAXREG_COUNT
	.align		4
        /*004c*/ 	.byte	0x03, 0x1b
        /*004e*/ 	.short	0x00ff


	//----- nvinfo : EIATTR_EXIT_INSTR_OFFSETS
	.align		4
        /*0050*/ 	.byte	0x04, 0x1c
        /*0052*/ 	.short	(.L_19 - .L_18)


	//   ....[0]....
.L_18:
        /*0054*/ 	.word	0x00000480


	//----- nvinfo : EIATTR_REQNTID
	.align		4
.L_19:
        /*0058*/ 	.byte	0x04, 0x10
        /*005a*/ 	.short	(.L_21 - .L_20)
.L_20:
        /*005c*/ 	.word	0x00000100
        /*0060*/ 	.word	0x00000001
        /*0064*/ 	.word	0x00000001


	//----- nvinfo : EIATTR_CBANK_PARAM_SIZE
	.align		4
.L_21:
        /*0068*/ 	.byte	0x03, 0x19
        /*006a*/ 	.short	0x001c


	//----- nvinfo : EIATTR_PARAM_CBANK
	.align		4
        /*006c*/ 	.byte	0x04, 0x0a
        /*006e*/ 	.short	(.L_23 - .L_22)
	.align		4
.L_22:
        /*0070*/ 	.word	index@(.nv.constant0.triton_poi_fused_max_pool2d_with_indices_6)
        /*0074*/ 	.short	0x0210
        /*0076*/ 	.short	0x001c


	//----- nvinfo : EIATTR_SW_WAR
	.align		4
.L_23:
        /*0078*/ 	.byte	0x04, 0x36
        /*007a*/ 	.short	(.L_25 - .L_24)
.L_24:
        /*007c*/ 	.word	0x00000008
.L_25:


//--------------------- .nv.callgraph             --------------------------
	.section	.nv.callgraph,"",@"SHT_CUDA_CALLGRAPH"
	.align	4
	.sectionentsize	8
	.align		4
        /*0000*/ 	.word	0x00000000
	.align		4
        /*0004*/ 	.word	0xffffffff
	.align		4
        /*0008*/ 	.word	0x00000000
	.align		4
        /*000c*/ 	.word	0xfffffffe
	.align		4
        /*0010*/ 	.word	0x00000000
	.align		4
        /*0014*/ 	.word	0xfffffffd
	.align		4
        /*0018*/ 	.word	0x00000000
	.align		4
        /*001c*/ 	.word	0xfffffffc


//--------------------- .text.triton_poi_fused_max_pool2d_with_indices_6 --------------------------
	.section	.text.triton_poi_fused_max_pool2d_with_indices_6,"ax",@progbits
	.align	128
        .global         triton_poi_fused_max_pool2d_with_indices_6
        .type           triton_poi_fused_max_pool2d_with_indices_6,@function
        .size           triton_poi_fused_max_pool2d_with_indices_6,(.L_x_1 - triton_poi_fused_max_pool2d_with_indices_6)
        .other          triton_poi_fused_max_pool2d_with_indices_6,@"STO_CUDA_ENTRY STV_DEFAULT"
triton_poi_fused_max_pool2d_with_indices_6:
.text.triton_poi_fused_max_pool2d_with_indices_6:
[----:B------:R-:W-:Y:S01]  /*0000*/  LDC R1, c[0x0][0x28] ;  /* 0x00000a00ff017b82 */ /* 0x000fe20000000800 */
[----:B------:R-:W1:Y:S07]  /*0010*/  S2R R0, SR_TID.X ;  /* 0x0000000000007919 */ /* 0x000e6e0000002100 */
[----:B------:R-:W2:Y:S01]  /*0020*/  LDC.64 R2, c[0x0][0x210] ;  /* 0x00008400ff027b82 */ /* 0x000ea20000000a00 */
[----:B------:R-:W-:Y:S01]  /*0030*/  ULDC.64 UR4, c[0x0][0x208] ;  /* 0x0000820000047ab9 */ /* 0x000fe20000000a00 */
[----:B------:R-:W-:Y:S01]  /*0040*/  ULDC.64 UR6, c[0x0][0x220] ;  /* 0x0000880000067ab9 */ /* 0x000fe20000000a00 */
[----:B------:R-:W3:Y:S01]  /*0050*/  S2R R7, SR_CTAID.X ;  /* 0x0000000000077919 */ /* 0x000ee20000002500 */
[----:B-1----:R-:W-:Y:S01]  /*0060*/  IMAD.SHL.U32 R0, R0, 0x2, RZ ;  /* 0x0000000200007824 */ /* 0x002fe200078e00ff */
[----:B---3--:R-:W-:-:S04]  /*0070*/  SHF.R.S32.HI R9, RZ, 0x16, R7 ;  /* 0x00000016ff097819 */ /* 0x008fc80000011407 */
[----:B------:R-:W-:Y:S02]  /*0080*/  LOP3.LUT R0, R0, 0x1fe, RZ, 0xc0, !PT ;  /* 0x000001fe00007812 */ /* 0x000fe400078ec0ff */
[----:B------:R-:W-:-:S03]  /*0090*/  SGXT R9, R9, 0x1 ;  /* 0x000000010909781a */ /* 0x000fc60000000200 */
[----:B------:R-:W-:-:S04]  /*00a0*/  IMAD R0, R7, 0x200, R0 ;  /* 0x0000020007007824 */ /* 0x000fc800078e0200 */
[----:B------:R-:W-:Y:S01]  /*00b0*/  VIADD R4, R0, 0x1 ;  /* 0x0000000100047836 */ /* 0x000fe20000000000 */
[----:B------:R-:W-:-:S04]  /*00c0*/  SHF.R.S32.HI R5, RZ, 0x1f, R0 ;  /* 0x0000001fff057819 */ /* 0x000fc80000011400 */
[----:B------:R-:W-:Y:S02]  /*00d0*/  LEA.HI R5, R5, R0, RZ, 0x3 ;  /* 0x0000000005057211 */ /* 0x000fe400078f18ff */
[----:B------:R-:W-:Y:S02]  /*00e0*/  LEA.HI R9, R9, R4, RZ, 0x3 ;  /* 0x0000000409097211 */ /* 0x000fe400078f18ff */
[C---:B------:R-:W-:Y:S01]  /*00f0*/  LOP3.LUT R7, R5.reuse, 0x7ffffff8, RZ, 0xc0, !PT ;  /* 0x7ffffff805077812 */ /* 0x040fe200078ec0ff */
[----:B------:R-:W-:Y:S01]  /*0100*/  IMAD.SHL.U32 R5, R5, 0x4, RZ ;  /* 0x0000000405057824 */ /* 0x000fe200078e00ff */
[----:B------:R-:W-:-:S03]  /*0110*/  LOP3.LUT R9, R9, 0x7ffffff8, RZ, 0xc0, !PT ;  /* 0x7ffffff809097812 */ /* 0x000fc600078ec0ff */
[----:B------:R-:W-:Y:S01]  /*0120*/  IMAD.IADD R7, R0, 0x1, -R7 ;  /* 0x0000000100077824 */ /* 0x000fe200078e0a07 */
[----:B------:R-:W-:Y:S01]  /*0130*/  LOP3.LUT R5, R5, 0xffffffe0, RZ, 0xc0, !PT ;  /* 0xffffffe005057812 */ /* 0x000fe200078ec0ff */
[----:B------:R-:W-:-:S04]  /*0140*/  IMAD.IADD R4, R4, 0x1, -R9 ;  /* 0x0000000104047824 */ /* 0x000fc800078e0a09 */
[--C-:B------:R-:W-:Y:S02]  /*0150*/  IMAD R15, R7, 0x2, R5.reuse ;  /* 0x00000002070f7824 */ /* 0x100fe400078e0205 */
[----:B------:R-:W-:Y:S02]  /*0160*/  IMAD R17, R4, 0x2, R5 ;  /* 0x0000000204117824 */ /* 0x000fe400078e0205 */
[----:B--2---:R-:W-:-:S04]  /*0170*/  IMAD.WIDE R8, R15, 0x4, R2 ;  /* 0x000000040f087825 */ /* 0x004fc800078e0202 */
[----:B------:R-:W-:Y:S01]  /*0180*/  VIADD R13, R15, 0x10 ;  /* 0x000000100f0d7836 */ /* 0x000fe20000000000 */
[----:B------:R-:W2:Y:S01]  /*0190*/  LDG.E.EL R4, desc[UR4][R8.64] ;  /* 0x0000000408047981 */ /* 0x000ea2000c2e1900 */
[----:B------:R-:W-:-:S03]  /*01a0*/  IMAD.WIDE R10, R17, 0x4, R2 ;  /* 0x00000004110a7825 */ /* 0x000fc600078e0202 */
[----:B------:R1:W2:Y:S01]  /*01b0*/  LDG.E.EL R18, desc[UR4][R8.64+0x4] ;  /* 0x0000040408127981 */ /* 0x0002a2000c2e1900 */
[----:B------:R-:W-:-:S03]  /*01c0*/  IMAD.WIDE R12, R13, 0x4, R2 ;  /* 0x000000040d0c7825 */ /* 0x000fc600078e0202 */
[----:B------:R-:W3:Y:S01]  /*01d0*/  LDG.E.EL R16, desc[UR4][R10.64] ;  /* 0x000000040a107981 */ /* 0x000ee2000c2e1900 */
[----:B------:R-:W-:-:S03]  /*01e0*/  VIADD R7, R17, 0x10 ;  /* 0x0000001011077836 */ /* 0x000fc60000000000 */
[----:B------:R-:W3:Y:S01]  /*01f0*/  LDG.E.EL R19, desc[UR4][R10.64+0x4] ;  /* 0x000004040a137981 */ /* 0x000ee2000c2e1900 */
[----:B------:R-:W-:-:S03]  /*0200*/  IMAD.WIDE R6, R7, 0x4, R2 ;  /* 0x0000000407067825 */ /* 0x000fc600078e0202 */
[----:B------:R4:W5:Y:S01]  /*0210*/  LDG.E.EL R5, desc[UR4][R12.64] ;  /* 0x000000040c057981 */ /* 0x000962000c2e1900 */
[----:B------:R-:W-:-:S03]  /*0220*/  VIADD R15, R15, 0x11 ;  /* 0x000000110f0f7836 */ /* 0x000fc60000000000 */
[----:B------:R-:W5:Y:S01]  /*0230*/  LDG.E.EL R6, desc[UR4][R6.64] ;  /* 0x0000000406067981 */ /* 0x000f62000c2e1900 */
[----:B------:R-:W-:Y:S02]  /*0240*/  VIADD R17, R17, 0x11 ;  /* 0x0000001111117836 */ /* 0x000fe40000000000 */
[--C-:B-1----:R-:W-:Y:S01]  /*0250*/  IMAD.WIDE R8, R15, 0x4, R2.reuse ;  /* 0x000000040f087825 */ /* 0x102fe200078e0202 */
[----:B----4-:R-:W1:Y:S03]  /*0260*/  LDC.64 R12, c[0x0][0x218] ;  /* 0x00008600ff0c7b82 */ /* 0x010e660000000a00 */
[----:B------:R-:W-:Y:S02]  /*0270*/  IMAD.WIDE R14, R17, 0x4, R2 ;  /* 0x00000004110e7825 */ /* 0x000fe400078e0202 */
[----:B------:R1:W4:Y:S04]  /*0280*/  LDG.E.EL R2, desc[UR4][R8.64] ;  /* 0x0000000408027981 */ /* 0x000328000c2e1900 */
[----:B------:R-:W4:Y:S01]  /*0290*/  LDG.E.EL R3, desc[UR4][R14.64] ;  /* 0x000000040e037981 */ /* 0x000f22000c2e1900 */
[----:B-1----:R-:W-:Y:S01]  /*02a0*/  IMAD.WIDE R8, R0, 0x4, R12 ;  /* 0x0000000400087825 */ /* 0x002fe200078e020c */
[----:B--2---:R-:W-:-:S02]  /*02b0*/  FSETP.GT.AND P3, PT, R18, R4, PT ;  /* 0x000000041200720b */ /* 0x004fc40003f64000 */
[----:B------:R-:W-:Y:S02]  /*02c0*/  FSETP.NAN.AND P0, PT, R18, R18, PT ;  /* 0x000000121200720b */ /* 0x000fe40003f08000 */
[----:B---3--:R-:W-:Y:S02]  /*02d0*/  FSETP.GT.AND P2, PT, R19, R16, PT ;  /* 0x000000101300720b */ /* 0x008fe40003f44000 */
[----:B-----5:R-:W-:-:S07]  /*02e0*/  FSETP.NAN.AND P4, PT, R5, R5, PT ;  /* 0x000000050500720b */ /* 0x020fce0003f88000 */
[----:B------:R-:W-:Y:S02]  /*02f0*/  @!P3 SEL R18, R18, R4, P0 ;  /* 0x000000041212b207 */ /* 0x000fe40000000000 */
[----:B------:R-:W-:Y:S02]  /*0300*/  FSETP.NAN.AND P1, PT, R6, R6, PT ;  /* 0x000000060600720b */ /* 0x000fe40003f28000 */
[C---:B------:R-:W-:Y:S02]  /*0310*/  FSETP.NAN.AND P5, PT, R19.reuse, R19, PT ;  /* 0x000000131300720b */ /* 0x040fe40003fa8000 */
[----:B------:R-:W-:Y:S02]  /*0320*/  FSETP.GEU.AND P0, PT, R18, R5, PT ;  /* 0x000000051200720b */ /* 0x000fe40003f0e000 */
[----:B------:R-:W-:Y:S02]  /*0330*/  @!P2 SEL R19, R19, R16, P5 ;  /* 0x000000101313a207 */ /* 0x000fe40002800000 */
[----:B------:R-:W-:-:S02]  /*0340*/  @!P4 SEL R5, R5, R18, !P0 ;  /* 0x000000120505c207 */ /* 0x000fc40004000000 */
[----:B------:R-:W-:Y:S02]  /*0350*/  FSETP.GEU.AND P4, PT, R19, R6, PT ;  /* 0x000000061300720b */ /* 0x000fe40003f8e000 */
[----:B------:R-:W-:Y:S02]  /*0360*/  SEL R4, RZ, 0x1, !P3 ;  /* 0x00000001ff047807 */ /* 0x000fe40005800000 */
[----:B------:R-:W-:Y:S02]  /*0370*/  SEL R7, RZ, 0x1, !P2 ;  /* 0x00000001ff077807 */ /* 0x000fe40005000000 */
[----:B----4-:R-:W-:Y:S02]  /*0380*/  FSETP.NAN.AND P3, PT, R2, R2, PT ;  /* 0x000000020200720b */ /* 0x010fe40003f68000 */
[----:B------:R-:W-:Y:S02]  /*0390*/  FSETP.NAN.AND P2, PT, R3, R3, PT ;  /* 0x000000030300720b */ /* 0x000fe40003f48000 */
[----:B------:R-:W-:-:S02]  /*03a0*/  @!P1 SEL R6, R6, R19, !P4 ;  /* 0x0000001306069207 */ /* 0x000fc40006000000 */
[----:B------:R-:W-:Y:S02]  /*03b0*/  SEL R4, R4, 0x2, P0 ;  /* 0x0000000204047807 */ /* 0x000fe40000000000 */
[----:B------:R-:W-:Y:S02]  /*03c0*/  SEL R7, R7, 0x2, P4 ;  /* 0x0000000207077807 */ /* 0x000fe40002000000 */
[----:B------:R-:W-:Y:S02]  /*03d0*/  FSETP.GEU.AND P1, PT, R5, R2, PT ;  /* 0x000000020500720b */ /* 0x000fe40003f2e000 */
[----:B------:R-:W-:Y:S02]  /*03e0*/  FSETP.GEU.AND P0, PT, R6, R3, PT ;  /* 0x000000030600720b */ /* 0x000fe40003f0e000 */
[----:B------:R-:W-:Y:S02]  /*03f0*/  SEL R4, R4, 0x3, P1 ;  /* 0x0000000304047807 */ /* 0x000fe40000800000 */
[----:B------:R-:W-:-:S02]  /*0400*/  SEL R7, R7, 0x3, P0 ;  /* 0x0000000307077807 */ /* 0x000fc40000000000 */
[----:B------:R-:W-:Y:S02]  /*0410*/  IADD3 R10, P4, R0, UR6, RZ ;  /* 0x00000006000a7c10 */ /* 0x000fe4000ff9e0ff */
[----:B------:R-:W-:Y:S01]  /*0420*/  @!P3 SEL R2, R2, R5, !P1 ;  /* 0x000000050202b207 */ /* 0x000fe20004800000 */
[----:B------:R-:W-:Y:S01]  /*0430*/  IMAD R7, R7, 0x100, R4 ;  /* 0x0000010007077824 */ /* 0x000fe200078e0204 */
[----:B------:R-:W-:Y:S02]  /*0440*/  @!P2 SEL R3, R3, R6, !P0 ;  /* 0x000000060303a207 */ /* 0x000fe40004000000 */
[----:B------:R-:W-:-:S03]  /*0450*/  LEA.HI.X.SX32 R11, R0, UR7, 0x1, P4 ;  /* 0x00000007000b7c11 */ /* 0x000fc6000a0f0eff */
[----:B------:R-:W-:Y:S04]  /*0460*/  STG.E.64 desc[UR4][R8.64], R2 ;  /* 0x0000000208007986 */ /* 0x000fe8000c101b04 */
[----:B------:R-:W-:Y:S01]  /*0470*/  STG.E.U16 desc[UR4][R10.64], R7 ;  /* 0x000000070a007986 */ /* 0x000fe2000c101504 */
[----:B------:R-:W-:Y:S05]  /*0480*/  EXIT ;  /* 0x000000000000794d */ /* 0x000fea0003800000 */
.L_x_0:
[----:B------:R-:W-:-:S00]  /*0490*/  BRA `(.L_x_0) ;  /* 0xfffffffc00fc7947 */ /* 0x000fc0000383ffff */
[----:B------:R-:W-:-:S00]  /*04a0*/  NOP ;  /* 0x0000000000007918 */ /* 0x000fc00000000000 */
        /* <DEDUP_REMOVED lines=13> */
.L_x_1:


//--------------------- .nv.constant0.triton_poi_fused_max_pool2d_with_indices_6 --------------------------
	.section	.nv.constant0.triton_poi_fused_max_pool2d_with_indices_6,"a",@progbits
	.sectionflags	@""
	.align	4
.nv.constant0.triton_poi_fused_max_pool2d_with_indices_6:
	.zero		556
